//
// Generated by NVIDIA NVVM Compiler
//
// Compiler Build ID: CL-36424714
// Cuda compilation tools, release 13.0, V13.0.88
// Based on NVVM 20.0.0
//

.version 9.0
.target sm_100
.address_size 64

	// .globl	_Z15fillArrayKernelPii

.visible .entry _Z15fillArrayKernelPii(
	.param .u64 .ptr .align 1 _Z15fillArrayKernelPii_param_0,
	.param .u32 _Z15fillArrayKernelPii_param_1
)
{
	.reg .pred 	%p<10>;
	.reg .b32 	%r<51>;
	.reg .b64 	%rd<16>;

	ld.param.u64 	%rd8, [_Z15fillArrayKernelPii_param_0];
	ld.param.u32 	%r17, [_Z15fillArrayKernelPii_param_1];
	cvta.to.global.u64 	%rd1, %rd8;
	setp.lt.s32 	%p1, %r17, 1;
	@%p1 bra 	$L__BB0_13;
	and.b32  	%r1, %r17, 15;
	setp.lt.u32 	%p2, %r17, 16;
	mov.b32 	%r47, 0;
	@%p2 bra 	$L__BB0_4;
	and.b32  	%r47, %r17, 2147483632;
	add.s64 	%rd14, %rd1, 32;
	mov.b32 	%r45, 0;
$L__BB0_3:
	.pragma "nounroll";
	st.global.u32 	[%rd14+-32], %r45;
	add.s32 	%r20, %r45, 1;
	st.global.u32 	[%rd14+-28], %r20;
	add.s32 	%r21, %r45, 2;
	st.global.u32 	[%rd14+-24], %r21;
	add.s32 	%r22, %r45, 3;
	st.global.u32 	[%rd14+-20], %r22;
	add.s32 	%r23, %r45, 4;
	st.global.u32 	[%rd14+-16], %r23;
	add.s32 	%r24, %r45, 5;
	st.global.u32 	[%rd14+-12], %r24;
	add.s32 	%r25, %r45, 6;
	st.global.u32 	[%rd14+-8], %r25;
	add.s32 	%r26, %r45, 7;
	st.global.u32 	[%rd14+-4], %r26;
	add.s32 	%r27, %r45, 8;
	st.global.u32 	[%rd14], %r27;
	add.s32 	%r28, %r45, 9;
	st.global.u32 	[%rd14+4], %r28;
	add.s32 	%r29, %r45, 10;
	st.global.u32 	[%rd14+8], %r29;
	add.s32 	%r30, %r45, 11;
	st.global.u32 	[%rd14+12], %r30;
	add.s32 	%r31, %r45, 12;
	st.global.u32 	[%rd14+16], %r31;
	add.s32 	%r32, %r45, 13;
	st.global.u32 	[%rd14+20], %r32;
	add.s32 	%r33, %r45, 14;
	st.global.u32 	[%rd14+24], %r33;
	add.s32 	%r34, %r45, 15;
	st.global.u32 	[%rd14+28], %r34;
	add.s64 	%rd14, %rd14, 64;
	add.s32 	%r45, %r45, 16;
	setp.ne.s32 	%p3, %r45, %r47;
	@%p3 bra 	$L__BB0_3;
$L__BB0_4:
	setp.eq.s32 	%p4, %r1, 0;
	@%p4 bra 	$L__BB0_13;
	and.b32  	%r6, %r17, 7;
	setp.lt.u32 	%p5, %r1, 8;
	@%p5 bra 	$L__BB0_7;
	mul.wide.u32 	%rd9, %r47, 4;
	add.s64 	%rd10, %rd1, %rd9;
	st.global.u32 	[%rd10], %r47;
	add.s32 	%r35, %r47, 1;
	st.global.u32 	[%rd10+4], %r35;
	add.s32 	%r36, %r47, 2;
	st.global.u32 	[%rd10+8], %r36;
	add.s32 	%r37, %r47, 3;
	st.global.u32 	[%rd10+12], %r37;
	add.s32 	%r38, %r47, 4;
	st.global.u32 	[%rd10+16], %r38;
	add.s32 	%r39, %r47, 5;
	st.global.u32 	[%rd10+20], %r39;
	add.s32 	%r40, %r47, 6;
	st.global.u32 	[%rd10+24], %r40;
	add.s32 	%r41, %r47, 7;
	st.global.u32 	[%rd10+28], %r41;
	add.s32 	%r47, %r47, 8;
$L__BB0_7:
	setp.eq.s32 	%p6, %r6, 0;
	@%p6 bra 	$L__BB0_13;
	and.b32  	%r9, %r17, 3;
	setp.lt.u32 	%p7, %r6, 4;
	@%p7 bra 	$L__BB0_10;
	mul.wide.u32 	%rd11, %r47, 4;
	add.s64 	%rd12, %rd1, %rd11;
	st.global.u32 	[%rd12], %r47;
	add.s32 	%r42, %r47, 1;
	st.global.u32 	[%rd12+4], %r42;
	add.s32 	%r43, %r47, 2;
	st.global.u32 	[%rd12+8], %r43;
	add.s32 	%r44, %r47, 3;
	st.global.u32 	[%rd12+12], %r44;
	add.s32 	%r47, %r47, 4;
$L__BB0_10:
	setp.eq.s32 	%p8, %r9, 0;
	@%p8 bra 	$L__BB0_13;
	mul.wide.u32 	%rd13, %r47, 4;
	add.s64 	%rd15, %rd1, %rd13;
	neg.s32 	%r49, %r9;
$L__BB0_12:
	.pragma "nounroll";
	st.global.u32 	[%rd15], %r47;
	add.s32 	%r47, %r47, 1;
	add.s64 	%rd15, %rd15, 4;
	add.s32 	%r49, %r49, 1;
	setp.ne.s32 	%p9, %r49, 0;
	@%p9 bra 	$L__BB0_12;
$L__BB0_13:
	ret;

}


// ===== COMPILED SASS (sm_100) =====

	.target	sm_100

	.elftype	@"ET_EXEC"


//--------------------- .note.nv.tkinfo           --------------------------
	.section	.note.nv.tkinfo,"",@"SHT_NOTE"
	.sectionflags	@"SHF_NOTE_NV_TKINFO"
	.tkinfo
        /*0018*/ 	.word	0x00000002
        /*0030*/ 	.string	""
        /*0030*/ 	.string	"ptxas"
        /*0030*/ 	.string	"Cuda compilation tools, release 13.0, V13.0.88"
        /*0030*/ 	.string	"Build cuda_13.0.r13.0/compiler.36424714_0"
        /*0030*/ 	.string	"-arch sm_100 -m 64 "



//--------------------- .note.nv.cuinfo           --------------------------
	.section	.note.nv.cuinfo,"",@"SHT_NOTE"
	.sectionflags	@"SHF_NOTE_NV_CUINFO"
        /*0018*/ 	.short	0x0002
        /*001a*/ 	.short	0x0064
        /*001c*/ 	.short	0x0082
	.zero		2


//--------------------- .nv.info                  --------------------------
	.section	.nv.info,"",@"SHT_CUDA_INFO"
	.align	4


	//----- nvinfo : EIATTR_REGCOUNT
	.align		4
        /*0000*/ 	.byte	0x04, 0x2f
        /*0002*/ 	.short	(.L_1 - .L_0)
	.align		4
.L_0:
        /*0004*/ 	.word	index@(_Z15fillArrayKernelPii)
        /*0008*/ 	.word	0x0000001c


	//----- nvinfo : EIATTR_FRAME_SIZE
	.align		4
.L_1:
        /*000c*/ 	.byte	0x04, 0x11
        /*000e*/ 	.short	(.L_3 - .L_2)
	.align		4
.L_2:
        /*0010*/ 	.word	index@(_Z15fillArrayKernelPii)
        /*0014*/ 	.word	0x00000000


	//----- nvinfo : EIATTR_MIN_STACK_SIZE
	.align		4
.L_3:
        /*0018*/ 	.byte	0x04, 0x12
        /*001a*/ 	.short	(.L_5 - .L_4)
	.align		4
.L_4:
        /*001c*/ 	.word	index@(_Z15fillArrayKernelPii)
        /*0020*/ 	.word	0x00000000
.L_5:


//--------------------- .nv.compat                --------------------------
	.section	.nv.compat,"",@"SHT_CUDA_COMPAT_INFO"
	.align	4
        /*0000*/ 	.byte	0x02, 0x09, 0x00, 0x00, 0x02, 0x02, 0x01, 0x00, 0x02, 0x05, 0x05, 0x00, 0x03, 0x07, 0x01, 0x01
        /*0010*/ 	.byte	0x02, 0x03, 0x00, 0x00, 0x02, 0x06, 0x01, 0x00, 0x04, 0x0b, 0x08, 0x00, 0x09, 0x00, 0x00, 0x00
        /*0020*/ 	.byte	0x00, 0x00, 0x00, 0x00


//--------------------- .nv.info._Z15fillArrayKernelPii --------------------------
	.section	.nv.info._Z15fillArrayKernelPii,"",@"SHT_CUDA_INFO"
	.sectionflags	@""
	.align	4


	//----- nvinfo : EIATTR_CUDA_API_VERSION
	.align		4
        /*0000*/ 	.byte	0x04, 0x37
        /*0002*/ 	.short	(.L_7 - .L_6)
.L_6:
        /*0004*/ 	.word	0x00000082


	//----- nvinfo : EIATTR_KPARAM_INFO
	.align		4
.L_7:
        /*0008*/ 	.byte	0x04, 0x17
        /*000a*/ 	.short	(.L_9 - .L_8)
.L_8:
        /*000c*/ 	.word	0x00000000
        /*0010*/ 	.short	0x0001
        /*0012*/ 	.short	0x0008
        /*0014*/ 	.byte	0x00, 0xf0, 0x11, 0x00


	//----- nvinfo : EIATTR_KPARAM_INFO
	.align		4
.L_9:
        /*0018*/ 	.byte	0x04, 0x17
        /*001a*/ 	.short	(.L_11 - .L_10)
.L_10:
        /*001c*/ 	.word	0x00000000
        /*0020*/ 	.short	0x0000
        /*0022*/ 	.short	0x0000
        /*0024*/ 	.byte	0x00, 0xf5, 0x21, 0x00


	//----- nvinfo : EIATTR_SPARSE_MMA_MASK
	.align		4
.L_11:
        /*0028*/ 	.byte	0x03, 0x50
        /*002a*/ 	.short	0x0000


	//----- nvinfo : EIATTR_MAXREG_COUNT
	.align		4
        /*002c*/ 	.byte	0x03, 0x1b
        /*002e*/ 	.short	0x00ff


	//----- nvinfo : EIATTR_MERCURY_ISA_VERSION
	.align		4
        /*0030*/ 	.byte	0x03, 0x5f
        /*0032*/ 	.short	0x0101


	//----- nvinfo : EIATTR_VRC_CTA_INIT_COUNT
	.align		4
        /*0034*/ 	.byte	0x02, 0x4a
	.zero		1
	.zero		1


	//----- nvinfo : EIATTR_EXIT_INSTR_OFFSETS
	.align		4
        /*0038*/ 	.byte	0x04, 0x1c
        /*003a*/ 	.short	(.L_13 - .L_12)


	//   ....[0]....
.L_12:
        /*003c*/ 	.word	0x00000030


	//   ....[1]....
        /*0040*/ 	.word	0x00000370


	//   ....[2]....
        /*0044*/ 	.word	0x000004e0


	//   ....[3]....
        /*0048*/ 	.word	0x000005d0


	//   ....[4]....
        /*004c*/ 	.word	0x00000680


	//----- nvinfo : EIATTR_CBANK_PARAM_SIZE
	.align		4
.L_13:
        /*0050*/ 	.byte	0x03, 0x19
        /*0052*/ 	.short	0x000c


	//----- nvinfo : EIATTR_PARAM_CBANK
	.align		4
        /*0054*/ 	.byte	0x04, 0x0a
        /*0056*/ 	.short	(.L_15 - .L_14)
	.align		4
.L_14:
        /*0058*/ 	.word	index@(.nv.constant0._Z15fillArrayKernelPii)
        /*005c*/ 	.short	0x0380
        /*005e*/ 	.short	0x000c


	//----- nvinfo : EIATTR_SW_WAR
	.align		4
.L_15:
        /*0060*/ 	.byte	0x04, 0x36
        /*0062*/ 	.short	(.L_17 - .L_16)
.L_16:
        /*0064*/ 	.word	0x00000008
.L_17:


//--------------------- .nv.callgraph             --------------------------
	.section	.nv.callgraph,"",@"SHT_CUDA_CALLGRAPH"
	.align	4
	.sectionentsize	8
	.align		4
        /*0000*/ 	.word	0x00000000
	.align		4
        /*0004*/ 	.word	0xffffffff
	.align		4
        /*0008*/ 	.word	0x00000000
	.align		4
        /*000c*/ 	.word	0xfffffffe
	.align		4
        /*0010*/ 	.word	0x00000000
	.align		4
        /*0014*/ 	.word	0xfffffffd
	.align		4
        /*0018*/ 	.word	0x00000000
	.align		4
        /*001c*/ 	.word	0xfffffffc


//--------------------- .text._Z15fillArrayKernelPii --------------------------
	.section	.text._Z15fillArrayKernelPii,"ax",@progbits
	.align	128
        .global         _Z15fillArrayKernelPii
        .type           _Z15fillArrayKernelPii,@function
        .size           _Z15fillArrayKernelPii,(.L_x_6 - _Z15fillArrayKernelPii)
        .other          _Z15fillArrayKernelPii,@"STO_CUDA_ENTRY STV_DEFAULT"
_Z15fillArrayKernelPii:
.text._Z15fillArrayKernelPii:
[----:B------:R-:W-:Y:S08]  /*0000*/  LDC R1, c[0x0][0x37c] ;  /* 0x0000df00ff017b82 */ /* 0x000ff00000000800 */
[----:B------:R-:W0:Y:S02]  /*0010*/  LDC R4, c[0x0][0x388] ;  /* 0x0000e200ff047b82 */ /* 0x000e240000000800 */
[----:B0-----:R-:W-:-:S13]  /*0020*/  ISETP.GE.AND P0, PT, R4, 0x1, PT ;  /* 0x000000010400780c */ /* 0x001fda0003f06270 */
[----:B------:R-:W-:Y:S05]  /*0030*/  @!P0 EXIT ;  /* 0x000000000000894d */ /* 0x000fea0003800000 */
[C---:B------:R-:W-:Y:S01]  /*0040*/  ISETP.GE.U32.AND P1, PT, R4.reuse, 0x10, PT ;  /* 0x000000100400780c */ /* 0x040fe20003f26070 */
[----:B------:R-:W0:Y:S01]  /*0050*/  LDCU.64 UR6, c[0x0][0x358] ;  /* 0x00006b00ff0677ac */ /* 0x000e220008000a00 */
[----:B------:R-:W-:Y:S01]  /*0060*/  LOP3.LUT R8, R4, 0xf, RZ, 0xc0, !PT ;  /* 0x0000000f04087812 */ /* 0x000fe200078ec0ff */
[----:B------:R-:W-:-:S03]  /*0070*/  IMAD.MOV.U32 R0, RZ, RZ, RZ ;  /* 0x000000ffff007224 */ /* 0x000fc600078e00ff */
[----:B------:R-:W-:-:S07]  /*0080*/  ISETP.NE.AND P0, PT, R8, RZ, PT ;  /* 0x000000ff0800720c */ /* 0x000fce0003f05270 */
[----:B------:R-:W-:Y:S06]  /*0090*/  @!P1 BRA `(.L_x_0) ;  /* 0x0000000000b49947 */ /* 0x000fec0003800000 */
[----:B------:R-:W1:Y:S01]  /*00a0*/  LDCU.64 UR4, c[0x0][0x380] ;  /* 0x00007000ff0477ac */ /* 0x000e620008000a00 */
[----:B------:R-:W-:Y:S01]  /*00b0*/  LOP3.LUT R0, R4, 0x7ffffff0, RZ, 0xc0, !PT ;  /* 0x7ffffff004007812 */ /* 0x000fe200078ec0ff */
[----:B------:R-:W-:Y:S01]  /*00c0*/  IMAD.MOV.U32 R5, RZ, RZ, RZ ;  /* 0x000000ffff057224 */ /* 0x000fe200078e00ff */
[----:B-1----:R-:W-:-:S04]  /*00d0*/  UIADD3 UR4, UP0, UPT, UR4, 0x20, URZ ;  /* 0x0000002004047890 */ /* 0x002fc8000ff1e0ff */
[----:B------:R-:W-:Y:S02]  /*00e0*/  UIADD3.X UR5, UPT, UPT, URZ, UR5, URZ, UP0, !UPT ;  /* 0x00000005ff057290 */ /* 0x000fe400087fe4ff */
[----:B------:R-:W-:-:S04]  /*00f0*/  MOV R6, UR4 ;  /* 0x0000000400067c02 */ /* 0x000fc80008000f00 */
[----:B------:R-:W-:-:S07]  /*0100*/  IMAD.U32 R17, RZ, RZ, UR5 ;  /* 0x00000005ff117e24 */ /* 0x000fce000f8e00ff */
.L_x_1:
[----:B---3--:R-:W-:Y:S01]  /*0110*/  IMAD.MOV.U32 R2, RZ, RZ, R6 ;  /* 0x000000ffff027224 */ /* 0x008fe200078e0006 */
[----:B------:R-:W-:Y:S01]  /*0120*/  MOV R3, R17 ;  /* 0x0000001100037202 */ /* 0x000fe20000000f00 */
[C---:B------:R-:W-:Y:S01]  /*0130*/  VIADD R7, R5.reuse, 0x1 ;  /* 0x0000000105077836 */ /* 0x040fe20000000000 */
[C---:B------:R-:W-:Y:S01]  /*0140*/  IADD3 R11, PT, PT, R5.reuse, 0x3, RZ ;  /* 0x00000003050b7810 */ /* 0x040fe20007ffe0ff */
[C---:B------:R-:W-:Y:S01]  /*0150*/  VIADD R9, R5.reuse, 0x2 ;  /* 0x0000000205097836 */ /* 0x040fe20000000000 */
[C---:B------:R-:W-:Y:S01]  /*0160*/  IADD3 R17, PT, PT, R5.reuse, 0x6, RZ ;  /* 0x0000000605117810 */ /* 0x040fe20007ffe0ff */
[C---:B------:R-:W-:Y:S01]  /*0170*/  VIADD R13, R5.reuse, 0x4 ;  /* 0x00000004050d7836 */ /* 0x040fe20000000000 */
[----:B0-----:R0:W-:Y:S01]  /*0180*/  STG.E desc[UR6][R2.64+-0x1c], R7 ;  /* 0xffffe40702007986 */ /* 0x0011e2000c101906 */
[C---:B------:R-:W-:Y:S01]  /*0190*/  VIADD R15, R5.reuse, 0x5 ;  /* 0x00000005050f7836 */ /* 0x040fe20000000000 */
[C---:B------:R-:W-:Y:S01]  /*01a0*/  IADD3 R23, PT, PT, R5.reuse, 0x9, RZ ;  /* 0x0000000905177810 */ /* 0x040fe20007ffe0ff */
[C---:B------:R-:W-:Y:S01]  /*01b0*/  VIADD R19, R5.reuse, 0x7 ;  /* 0x0000000705137836 */ /* 0x040fe20000000000 */
[----:B------:R1:W-:Y:S01]  /*01c0*/  STG.E desc[UR6][R2.64+-0x18], R9 ;  /* 0xffffe80902007986 */ /* 0x0003e2000c101906 */
[C---:B------:R-:W-:Y:S01]  /*01d0*/  VIADD R21, R5.reuse, 0x8 ;  /* 0x0000000805157836 */ /* 0x040fe20000000000 */
[----:B------:R-:W-:Y:S01]  /*01e0*/  IADD3 R6, P2, PT, R2, 0x40, RZ ;  /* 0x0000004002067810 */ /* 0x000fe20007f5e0ff */
[C---:B------:R-:W-:Y:S01]  /*01f0*/  VIADD R25, R5.reuse, 0xa ;  /* 0x0000000a05197836 */ /* 0x040fe20000000000 */
[----:B------:R2:W-:Y:S04]  /*0200*/  STG.E desc[UR6][R2.64+-0x14], R11 ;  /* 0xffffec0b02007986 */ /* 0x0005e8000c101906 */
[----:B------:R3:W-:Y:S01]  /*0210*/  STG.E desc[UR6][R2.64+-0x10], R13 ;  /* 0xfffff00d02007986 */ /* 0x0007e2000c101906 */
[----:B0-----:R-:W-:-:S03]  /*0220*/  VIADD R7, R5, 0xb ;  /* 0x0000000b05077836 */ /* 0x001fc60000000000 */
[----:B------:R0:W-:Y:S01]  /*0230*/  STG.E desc[UR6][R2.64+-0xc], R15 ;  /* 0xfffff40f02007986 */ /* 0x0001e2000c101906 */
[C---:B-1----:R-:W-:Y:S01]  /*0240*/  IADD3 R9, PT, PT, R5.reuse, 0xc, RZ ;  /* 0x0000000c05097810 */ /* 0x042fe20007ffe0ff */
[C---:B--2---:R-:W-:Y:S02]  /*0250*/  VIADD R11, R5.reuse, 0xd ;  /* 0x0000000d050b7836 */ /* 0x044fe40000000000 */
[----:B------:R1:W-:Y:S01]  /*0260*/  STG.E desc[UR6][R2.64+-0x20], R5 ;  /* 0xffffe00502007986 */ /* 0x0003e2000c101906 */
[----:B---3--:R-:W-:-:S03]  /*0270*/  VIADD R13, R5, 0xe ;  /* 0x0000000e050d7836 */ /* 0x008fc60000000000 */
[----:B------:R2:W-:Y:S01]  /*0280*/  STG.E desc[UR6][R2.64+-0x8], R17 ;  /* 0xfffff81102007986 */ /* 0x0005e2000c101906 */
[----:B0-----:R-:W-:-:S03]  /*0290*/  IADD3 R15, PT, PT, R5, 0xf, RZ ;  /* 0x0000000f050f7810 */ /* 0x001fc60007ffe0ff */
[----:B------:R3:W-:Y:S01]  /*02a0*/  STG.E desc[UR6][R2.64+-0x4], R19 ;  /* 0xfffffc1302007986 */ /* 0x0007e2000c101906 */
[----:B-1----:R-:W-:-:S03]  /*02b0*/  VIADD R5, R5, 0x10 ;  /* 0x0000001005057836 */ /* 0x002fc60000000000 */
[----:B------:R3:W-:Y:S01]  /*02c0*/  STG.E desc[UR6][R2.64], R21 ;  /* 0x0000001502007986 */ /* 0x0007e2000c101906 */
[----:B--2---:R-:W-:Y:S01]  /*02d0*/  IMAD.X R17, RZ, RZ, R3, P2 ;  /* 0x000000ffff117224 */ /* 0x004fe200010e0603 */
[----:B------:R-:W-:Y:S02]  /*02e0*/  ISETP.NE.AND P1, PT, R5, R0, PT ;  /* 0x000000000500720c */ /* 0x000fe40003f25270 */
[----:B------:R3:W-:Y:S04]  /*02f0*/  STG.E desc[UR6][R2.64+0x4], R23 ;  /* 0x0000041702007986 */ /* 0x0007e8000c101906 */
[----:B------:R3:W-:Y:S04]  /*0300*/  STG.E desc[UR6][R2.64+0x8], R25 ;  /* 0x0000081902007986 */ /* 0x0007e8000c101906 */
[----:B------:R3:W-:Y:S04]  /*0310*/  STG.E desc[UR6][R2.64+0xc], R7 ;  /* 0x00000c0702007986 */ /* 0x0007e8000c101906 */
[----:B------:R3:W-:Y:S04]  /*0320*/  STG.E desc[UR6][R2.64+0x10], R9 ;  /* 0x0000100902007986 */ /* 0x0007e8000c101906 */
[----:B------:R3:W-:Y:S04]  /*0330*/  STG.E desc[UR6][R2.64+0x14], R11 ;  /* 0x0000140b02007986 */ /* 0x0007e8000c101906 */
[----:B------:R3:W-:Y:S04]  /*0340*/  STG.E desc[UR6][R2.64+0x18], R13 ;  /* 0x0000180d02007986 */ /* 0x0007e8000c101906 */
[----:B------:R3:W-:Y:S01]  /*0350*/  STG.E desc[UR6][R2.64+0x1c], R15 ;  /* 0x00001c0f02007986 */ /* 0x0007e2000c101906 */
[----:B------:R-:W-:Y:S05]  /*0360*/  @P1 BRA `(.L_x_1) ;  /* 0xfffffffc00681947 */ /* 0x000fea000383ffff */
.L_x_0:
[----:B0-----:R-:W-:Y:S05]  /*0370*/  @!P0 EXIT ;  /* 0x000000000000894d */ /* 0x001fea0003800000 */
[----:B------:R-:W-:Y:S02]  /*0380*/  ISETP.GE.U32.AND P0, PT, R8, 0x8, PT ;  /* 0x000000080800780c */ /* 0x000fe40003f06070 */
[----:B------:R-:W-:-:S04]  /*0390*/  LOP3.LUT R6, R4, 0x7, RZ, 0xc0, !PT ;  /* 0x0000000704067812 */ /* 0x000fc800078ec0ff */
[----:B------:R-:W-:-:S07]  /*03a0*/  ISETP.NE.AND P1, PT, R6, RZ, PT ;  /* 0x000000ff0600720c */ /* 0x000fce0003f25270 */
[----:B------:R-:W-:Y:S06]  /*03b0*/  @!P0 BRA `(.L_x_2) ;  /* 0x0000000000488947 */ /* 0x000fec0003800000 */
[----:B---3--:R-:W0:Y:S01]  /*03c0*/  LDC.64 R2, c[0x0][0x380] ;  /* 0x0000e000ff027b82 */ /* 0x008e220000000a00 */
[C---:B------:R-:W-:Y:S01]  /*03d0*/  IADD3 R5, PT, PT, R0.reuse, 0x1, RZ ;  /* 0x0000000100057810 */ /* 0x040fe20007ffe0ff */
[C---:B------:R-:W-:Y:S01]  /*03e0*/  VIADD R7, R0.reuse, 0x2 ;  /* 0x0000000200077836 */ /* 0x040fe20000000000 */
[C---:B------:R-:W-:Y:S01]  /*03f0*/  IADD3 R11, PT, PT, R0.reuse, 0x4, RZ ;  /* 0x00000004000b7810 */ /* 0x040fe20007ffe0ff */
[C---:B------:R-:W-:Y:S01]  /*0400*/  VIADD R9, R0.reuse, 0x3 ;  /* 0x0000000300097836 */ /* 0x040fe20000000000 */
[C---:B------:R-:W-:Y:S01]  /*0410*/  IADD3 R15, PT, PT, R0.reuse, 0x6, RZ ;  /* 0x00000006000f7810 */ /* 0x040fe20007ffe0ff */
[C---:B------:R-:W-:Y:S02]  /*0420*/  VIADD R13, R0.reuse, 0x5 ;  /* 0x00000005000d7836 */ /* 0x040fe40000000000 */
[C---:B------:R-:W-:Y:S02]  /*0430*/  VIADD R17, R0.reuse, 0x7 ;  /* 0x0000000700117836 */ /* 0x040fe40000000000 */
[----:B0-----:R-:W-:-:S05]  /*0440*/  IMAD.WIDE.U32 R2, R0, 0x4, R2 ;  /* 0x0000000400027825 */ /* 0x001fca00078e0002 */
[----:B------:R-:W-:Y:S04]  /*0450*/  STG.E desc[UR6][R2.64+0x4], R5 ;  /* 0x0000040502007986 */ /* 0x000fe8000c101906 */
[----:B------:R-:W-:Y:S04]  /*0460*/  STG.E desc[UR6][R2.64+0x8], R7 ;  /* 0x0000080702007986 */ /* 0x000fe8000c101906 */
[----:B------:R-:W-:Y:S04]  /*0470*/  STG.E desc[UR6][R2.64+0xc], R9 ;  /* 0x00000c0902007986 */ /* 0x000fe8000c101906 */
[----:B------:R-:W-:Y:S04]  /*0480*/  STG.E desc[UR6][R2.64+0x10], R11 ;  /* 0x0000100b02007986 */ /* 0x000fe8000c101906 */
[----:B------:R-:W-:Y:S04]  /*0490*/  STG.E desc[UR6][R2.64+0x14], R13 ;  /* 0x0000140d02007986 */ /* 0x000fe8000c101906 */
[----:B------:R-:W-:Y:S04]  /*04a0*/  STG.E desc[UR6][R2.64+0x18], R15 ;  /* 0x0000180f02007986 */ /* 0x000fe8000c101906 */
[----:B------:R-:W-:Y:S04]  /*04b0*/  STG.E desc[UR6][R2.64+0x1c], R17 ;  /* 0x00001c1102007986 */ /* 0x000fe8000c101906 */
[----:B------:R0:W-:Y:S02]  /*04c0*/  STG.E desc[UR6][R2.64], R0 ;  /* 0x0000000002007986 */ /* 0x0001e4000c101906 */
[----:B0-----:R-:W-:-:S07]  /*04d0*/  IADD3 R0, PT, PT, R0, 0x8, RZ ;  /* 0x0000000800007810 */ /* 0x001fce0007ffe0ff */
.L_x_2:
[----:B------:R-:W-:Y:S05]  /*04e0*/  @!P1 EXIT ;  /* 0x000000000000994d */ /* 0x000fea0003800000 */
[----:B------:R-:W-:Y:S02]  /*04f0*/  ISETP.GE.U32.AND P0, PT, R6, 0x4, PT ;  /* 0x000000040600780c */ /* 0x000fe40003f06070 */
[----:B------:R-:W-:-:S04]  /*0500*/  LOP3.LUT R4, R4, 0x3, RZ, 0xc0, !PT ;  /* 0x0000000304047812 */ /* 0x000fc800078ec0ff */
[----:B------:R-:W-:-:S07]  /*0510*/  ISETP.NE.AND P1, PT, R4, RZ, PT ;  /* 0x000000ff0400720c */ /* 0x000fce0003f25270 */
[----:B------:R-:W-:Y:S06]  /*0520*/  @!P0 BRA `(.L_x_3) ;  /* 0x0000000000288947 */ /* 0x000fec0003800000 */
[----:B---3--:R-:W0:Y:S01]  /*0530*/  LDC.64 R2, c[0x0][0x380] ;  /* 0x0000e000ff027b82 */ /* 0x008e220000000a00 */
[C---:B------:R-:W-:Y:S01]  /*0540*/  VIADD R5, R0.reuse, 0x1 ;  /* 0x0000000100057836 */ /* 0x040fe20000000000 */
[C---:B------:R-:W-:Y:S01]  /*0550*/  IADD3 R7, PT, PT, R0.reuse, 0x2, RZ ;  /* 0x0000000200077810 */ /* 0x040fe20007ffe0ff */
[C---:B------:R-:W-:Y:S02]  /*0560*/  VIADD R9, R0.reuse, 0x3 ;  /* 0x0000000300097836 */ /* 0x040fe40000000000 */
[----:B0-----:R-:W-:-:S05]  /*0570*/  IMAD.WIDE.U32 R2, R0, 0x4, R2 ;  /* 0x0000000400027825 */ /* 0x001fca00078e0002 */
[----:B------:R-:W-:Y:S04]  /*0580*/  STG.E desc[UR6][R2.64+0x4], R5 ;  /* 0x0000040502007986 */ /* 0x000fe8000c101906 */
[----:B------:R-:W-:Y:S04]  /*0590*/  STG.E desc[UR6][R2.64+0x8], R7 ;  /* 0x0000080702007986 */ /* 0x000fe8000c101906 */
[----:B------:R-:W-:Y:S04]  /*05a0*/  STG.E desc[UR6][R2.64+0xc], R9 ;  /* 0x00000c0902007986 */ /* 0x000fe8000c101906 */
[----:B------:R0:W-:Y:S02]  /*05b0*/  STG.E desc[UR6][R2.64], R0 ;  /* 0x0000000002007986 */ /* 0x0001e4000c101906 */
[----:B0-----:R-:W-:-:S07]  /*05c0*/  IADD3 R0, PT, PT, R0, 0x4, RZ ;  /* 0x0000000400007810 */ /* 0x001fce0007ffe0ff */
.L_x_3:
[----:B------:R-:W-:Y:S05]  /*05d0*/  @!P1 EXIT ;  /* 0x000000000000994d */ /* 0x000fea0003800000 */
[----:B---3--:R-:W0:Y:S01]  /*05e0*/  LDC.64 R2, c[0x0][0x380] ;  /* 0x0000e000ff027b82 */ /* 0x008e220000000a00 */
[----:B------:R-:W-:Y:S02]  /*05f0*/  IMAD.MOV R4, RZ, RZ, -R4 ;  /* 0x000000ffff047224 */ /* 0x000fe400078e0a04 */
[----:B0-----:R-:W-:-:S07]  /*0600*/  IMAD.WIDE.U32 R2, R0, 0x4, R2 ;  /* 0x0000000400027825 */ /* 0x001fce00078e0002 */
.L_x_4:
[----:B------:R-:W-:Y:S01]  /*0610*/  IADD3 R4, PT, PT, R4, 0x1, RZ ;  /* 0x0000000104047810 */ /* 0x000fe20007ffe0ff */
[----:B------:R0:W-:Y:S03]  /*0620*/  STG.E desc[UR6][R2.64], R0 ;  /* 0x0000000002007986 */ /* 0x0001e6000c101906 */
[----:B------:R-:W-:Y:S02]  /*0630*/  ISETP.NE.AND P0, PT, R4, RZ, PT ;  /* 0x000000ff0400720c */ /* 0x000fe40003f05270 */
[----:B0-----:R-:W-:Y:S01]  /*0640*/  IADD3 R2, P1, PT, R2, 0x4, RZ ;  /* 0x0000000402027810 */ /* 0x001fe20007f3e0ff */
[----:B------:R-:W-:-:S03]  /*0650*/  VIADD R0, R0, 0x1 ;  /* 0x0000000100007836 */ /* 0x000fc60000000000 */
[----:B------:R-:W-:-:S07]  /*0660*/  IADD3.X R3, PT, PT, RZ, R3, RZ, P1, !PT ;  /* 0x00000003ff037210 */ /* 0x000fce0000ffe4ff */
[----:B------:R-:W-:Y:S05]  /*0670*/  @P0 BRA `(.L_x_4) ;  /* 0xfffffffc00e40947 */ /* 0x000fea000383ffff */
[----:B------:R-:W-:Y:S05]  /*0680*/  EXIT ;  /* 0x000000000000794d */ /* 0x000fea0003800000 */
.L_x_5:
[----:B------:R-:W-:-:S00]  /*0690*/  BRA `(.L_x_5) ;  /* 0xfffffffc00fc7947 */ /* 0x000fc0000383ffff */
[----:B------:R-:W-:-:S00]  /*06a0*/  NOP ;  /* 0x0000000000007918 */ /* 0x000fc00000000000 */
        /* <DEDUP_REMOVED lines=13> */
.L_x_6:


//--------------------- .nv.shared.reserved.0     --------------------------
	.section	.nv.shared.reserved.0,"aw",@nobits
	.weak		__nv_reservedSMEM_offset_0_alias
	.size		__nv_reservedSMEM_offset_0_alias, 0, 64
	.other		__nv_reservedSMEM_offset_0_alias,@"STO_CUDA_RESERVED_SHARED STV_DEFAULT"
__nv_reservedSMEM_offset_0_alias:
	.zero		0
	.zero		64


//--------------------- .nv.constant0._Z15fillArrayKernelPii --------------------------
	.section	.nv.constant0._Z15fillArrayKernelPii,"a",@progbits
	.sectionflags	@""
	.align	4
.nv.constant0._Z15fillArrayKernelPii:
	.zero		908


//--------------------- SYMBOLS --------------------------

	.type		.nv.reservedSmem.offset0,@object
	.size		.nv.reservedSmem.offset0,0x4
